//
// Generated by NVIDIA NVVM Compiler
//
// Compiler Build ID: CL-36424714
// Cuda compilation tools, release 13.0, V13.0.88
// Based on NVVM 20.0.0
//

.version 9.0
.target sm_100
.address_size 64

	// .globl	_Z17vectorSubtractionPKfS0_Pfm

.visible .entry _Z17vectorSubtractionPKfS0_Pfm(
	.param .u64 .ptr .align 1 _Z17vectorSubtractionPKfS0_Pfm_param_0,
	.param .u64 .ptr .align 1 _Z17vectorSubtractionPKfS0_Pfm_param_1,
	.param .u64 .ptr .align 1 _Z17vectorSubtractionPKfS0_Pfm_param_2,
	.param .u64 _Z17vectorSubtractionPKfS0_Pfm_param_3
)
{
	.reg .pred 	%p<2>;
	.reg .b32 	%r<5>;
	.reg .b32 	%f<4>;
	.reg .b64 	%rd<13>;

	ld.param.u64 	%rd2, [_Z17vectorSubtractionPKfS0_Pfm_param_0];
	ld.param.u64 	%rd3, [_Z17vectorSubtractionPKfS0_Pfm_param_1];
	ld.param.u64 	%rd4, [_Z17vectorSubtractionPKfS0_Pfm_param_2];
	ld.param.u64 	%rd5, [_Z17vectorSubtractionPKfS0_Pfm_param_3];
	mov.u32 	%r1, %ctaid.x;
	mov.u32 	%r2, %ntid.x;
	mov.u32 	%r3, %tid.x;
	mad.lo.s32 	%r4, %r1, %r2, %r3;
	cvt.u64.u32 	%rd1, %r4;
	setp.le.u64 	%p1, %rd5, %rd1;
	@%p1 bra 	$L__BB0_2;
	cvta.to.global.u64 	%rd6, %rd2;
	cvta.to.global.u64 	%rd7, %rd3;
	cvta.to.global.u64 	%rd8, %rd4;
	shl.b64 	%rd9, %rd1, 2;
	add.s64 	%rd10, %rd6, %rd9;
	ld.global.f32 	%f1, [%rd10];
	add.s64 	%rd11, %rd7, %rd9;
	ld.global.f32 	%f2, [%rd11];
	sub.f32 	%f3, %f1, %f2;
	add.s64 	%rd12, %rd8, %rd9;
	st.global.f32 	[%rd12], %f3;
$L__BB0_2:
	ret;

}


// ===== COMPILED SASS (sm_100) =====

	.target	sm_100

	.elftype	@"ET_EXEC"


//--------------------- .note.nv.tkinfo           --------------------------
	.section	.note.nv.tkinfo,"",@"SHT_NOTE"
	.sectionflags	@"SHF_NOTE_NV_TKINFO"
	.tkinfo
        /*0018*/ 	.word	0x00000002
        /*0030*/ 	.string	""
        /*0030*/ 	.string	"ptxas"
        /*0030*/ 	.string	"Cuda compilation tools, release 13.0, V13.0.88"
        /*0030*/ 	.string	"Build cuda_13.0.r13.0/compiler.36424714_0"
        /*0030*/ 	.string	"-arch sm_100 -m 64 "



//--------------------- .note.nv.cuinfo           --------------------------
	.section	.note.nv.cuinfo,"",@"SHT_NOTE"
	.sectionflags	@"SHF_NOTE_NV_CUINFO"
        /*0018*/ 	.short	0x0002
        /*001a*/ 	.short	0x0064
        /*001c*/ 	.short	0x0082
	.zero		2


//--------------------- .nv.info                  --------------------------
	.section	.nv.info,"",@"SHT_CUDA_INFO"
	.align	4


	//----- nvinfo : EIATTR_REGCOUNT
	.align		4
        /*0000*/ 	.byte	0x04, 0x2f
        /*0002*/ 	.short	(.L_1 - .L_0)
	.align		4
.L_0:
        /*0004*/ 	.word	index@(_Z17vectorSubtractionPKfS0_Pfm)
        /*0008*/ 	.word	0x0000000c


	//----- nvinfo : EIATTR_FRAME_SIZE
	.align		4
.L_1:
        /*000c*/ 	.byte	0x04, 0x11
        /*000e*/ 	.short	(.L_3 - .L_2)
	.align		4
.L_2:
        /*0010*/ 	.word	index@(_Z17vectorSubtractionPKfS0_Pfm)
        /*0014*/ 	.word	0x00000000


	//----- nvinfo : EIATTR_MIN_STACK_SIZE
	.align		4
.L_3:
        /*0018*/ 	.byte	0x04, 0x12
        /*001a*/ 	.short	(.L_5 - .L_4)
	.align		4
.L_4:
        /*001c*/ 	.word	index@(_Z17vectorSubtractionPKfS0_Pfm)
        /*0020*/ 	.word	0x00000000
.L_5:


//--------------------- .nv.compat                --------------------------
	.section	.nv.compat,"",@"SHT_CUDA_COMPAT_INFO"
	.align	4
        /*0000*/ 	.byte	0x02, 0x09, 0x00, 0x00, 0x02, 0x02, 0x01, 0x00, 0x02, 0x05, 0x05, 0x00, 0x03, 0x07, 0x01, 0x01
        /*0010*/ 	.byte	0x02, 0x03, 0x00, 0x00, 0x02, 0x06, 0x01, 0x00, 0x04, 0x0b, 0x08, 0x00, 0x09, 0x00, 0x00, 0x00
        /*0020*/ 	.byte	0x00, 0x00, 0x00, 0x00


//--------------------- .nv.info._Z17vectorSubtractionPKfS0_Pfm --------------------------
	.section	.nv.info._Z17vectorSubtractionPKfS0_Pfm,"",@"SHT_CUDA_INFO"
	.sectionflags	@""
	.align	4


	//----- nvinfo : EIATTR_CUDA_API_VERSION
	.align		4
        /*0000*/ 	.byte	0x04, 0x37
        /*0002*/ 	.short	(.L_7 - .L_6)
.L_6:
        /*0004*/ 	.word	0x00000082


	//----- nvinfo : EIATTR_KPARAM_INFO
	.align		4
.L_7:
        /*0008*/ 	.byte	0x04, 0x17
        /*000a*/ 	.short	(.L_9 - .L_8)
.L_8:
        /*000c*/ 	.word	0x00000000
        /*0010*/ 	.short	0x0003
        /*0012*/ 	.short	0x0018
        /*0014*/ 	.byte	0x00, 0xf0, 0x21, 0x00


	//----- nvinfo : EIATTR_KPARAM_INFO
	.align		4
.L_9:
        /*0018*/ 	.byte	0x04, 0x17
        /*001a*/ 	.short	(.L_11 - .L_10)
.L_10:
        /*001c*/ 	.word	0x00000000
        /*0020*/ 	.short	0x0002
        /*0022*/ 	.short	0x0010
        /*0024*/ 	.byte	0x00, 0xf5, 0x21, 0x00


	//----- nvinfo : EIATTR_KPARAM_INFO
	.align		4
.L_11:
        /*0028*/ 	.byte	0x04, 0x17
        /*002a*/ 	.short	(.L_13 - .L_12)
.L_12:
        /*002c*/ 	.word	0x00000000
        /*0030*/ 	.short	0x0001
        /*0032*/ 	.short	0x0008
        /*0034*/ 	.byte	0x00, 0xf5, 0x21, 0x00


	//----- nvinfo : EIATTR_KPARAM_INFO
	.align		4
.L_13:
        /*0038*/ 	.byte	0x04, 0x17
        /*003a*/ 	.short	(.L_15 - .L_14)
.L_14:
        /*003c*/ 	.word	0x00000000
        /*0040*/ 	.short	0x0000
        /*0042*/ 	.short	0x0000
        /*0044*/ 	.byte	0x00, 0xf5, 0x21, 0x00


	//----- nvinfo : EIATTR_SPARSE_MMA_MASK
	.align		4
.L_15:
        /*0048*/ 	.byte	0x03, 0x50
        /*004a*/ 	.short	0x0000


	//----- nvinfo : EIATTR_MAXREG_COUNT
	.align		4
        /*004c*/ 	.byte	0x03, 0x1b
        /*004e*/ 	.short	0x00ff


	//----- nvinfo : EIATTR_MERCURY_ISA_VERSION
	.align		4
        /*0050*/ 	.byte	0x03, 0x5f
        /*0052*/ 	.short	0x0101


	//----- nvinfo : EIATTR_VRC_CTA_INIT_COUNT
	.align		4
        /*0054*/ 	.byte	0x02, 0x4a
	.zero		1
	.zero		1


	//----- nvinfo : EIATTR_EXIT_INSTR_OFFSETS
	.align		4
        /*0058*/ 	.byte	0x04, 0x1c
        /*005a*/ 	.short	(.L_17 - .L_16)


	//   ....[0]....
.L_16:
        /*005c*/ 	.word	0x00000080


	//   ....[1]....
        /*0060*/ 	.word	0x00000180


	//----- nvinfo : EIATTR_CBANK_PARAM_SIZE
	.align		4
.L_17:
        /*0064*/ 	.byte	0x03, 0x19
        /*0066*/ 	.short	0x0020


	//----- nvinfo : EIATTR_PARAM_CBANK
	.align		4
        /*0068*/ 	.byte	0x04, 0x0a
        /*006a*/ 	.short	(.L_19 - .L_18)
	.align		4
.L_18:
        /*006c*/ 	.word	index@(.nv.constant0._Z17vectorSubtractionPKfS0_Pfm)
        /*0070*/ 	.short	0x0380
        /*0072*/ 	.short	0x0020


	//----- nvinfo : EIATTR_SW_WAR
	.align		4
.L_19:
        /*0074*/ 	.byte	0x04, 0x36
        /*0076*/ 	.short	(.L_21 - .L_20)
.L_20:
        /*0078*/ 	.word	0x00000008
.L_21:


//--------------------- .nv.callgraph             --------------------------
	.section	.nv.callgraph,"",@"SHT_CUDA_CALLGRAPH"
	.align	4
	.sectionentsize	8
	.align		4
        /*0000*/ 	.word	0x00000000
	.align		4
        /*0004*/ 	.word	0xffffffff
	.align		4
        /*0008*/ 	.word	0x00000000
	.align		4
        /*000c*/ 	.word	0xfffffffe
	.align		4
        /*0010*/ 	.word	0x00000000
	.align		4
        /*0014*/ 	.word	0xfffffffd
	.align		4
        /*0018*/ 	.word	0x00000000
	.align		4
        /*001c*/ 	.word	0xfffffffc


//--------------------- .text._Z17vectorSubtractionPKfS0_Pfm --------------------------
	.section	.text._Z17vectorSubtractionPKfS0_Pfm,"ax",@progbits
	.align	128
        .global         _Z17vectorSubtractionPKfS0_Pfm
        .type           _Z17vectorSubtractionPKfS0_Pfm,@function
        .size           _Z17vectorSubtractionPKfS0_Pfm,(.L_x_1 - _Z17vectorSubtractionPKfS0_Pfm)
        .other          _Z17vectorSubtractionPKfS0_Pfm,@"STO_CUDA_ENTRY STV_DEFAULT"
_Z17vectorSubtractionPKfS0_Pfm:
.text._Z17vectorSubtractionPKfS0_Pfm:
[----:B------:R-:W-:Y:S01]  /*0000*/  LDC R1, c[0x0][0x37c] ;  /* 0x0000df00ff017b82 */ /* 0x000fe20000000800 */
[----:B------:R-:W0:Y:S07]  /*0010*/  S2R R3, SR_TID.X ;  /* 0x0000000000037919 */ /* 0x000e2e0000002100 */
[----:B------:R-:W0:Y:S01]  /*0020*/  S2UR UR4, SR_CTAID.X ;  /* 0x00000000000479c3 */ /* 0x000e220000002500 */
[----:B------:R-:W1:Y:S07]  /*0030*/  LDCU.64 UR6, c[0x0][0x398] ;  /* 0x00007300ff0677ac */ /* 0x000e6e0008000a00 */
[----:B------:R-:W0:Y:S02]  /*0040*/  LDC R0, c[0x0][0x360] ;  /* 0x0000d800ff007b82 */ /* 0x000e240000000800 */
[----:B0-----:R-:W-:-:S05]  /*0050*/  IMAD R0, R0, UR4, R3 ;  /* 0x0000000400007c24 */ /* 0x001fca000f8e0203 */
[----:B-1----:R-:W-:-:S04]  /*0060*/  ISETP.GE.U32.AND P0, PT, R0, UR6, PT ;  /* 0x0000000600007c0c */ /* 0x002fc8000bf06070 */
[----:B------:R-:W-:-:S13]  /*0070*/  ISETP.GE.U32.AND.EX P0, PT, RZ, UR7, PT, P0 ;  /* 0x00000007ff007c0c */ /* 0x000fda000bf06100 */
[----:B------:R-:W-:Y:S05]  /*0080*/  @P0 EXIT ;  /* 0x000000000000094d */ /* 0x000fea0003800000 */
[----:B------:R-:W0:Y:S01]  /*0090*/  LDCU.128 UR8, c[0x0][0x380] ;  /* 0x00007000ff0877ac */ /* 0x000e220008000c00 */
[----:B------:R-:W-:Y:S01]  /*00a0*/  IMAD.SHL.U32 R6, R0, 0x4, RZ ;  /* 0x0000000400067824 */ /* 0x000fe200078e00ff */
[----:B------:R-:W-:Y:S01]  /*00b0*/  SHF.R.U32.HI R0, RZ, 0x1e, R0 ;  /* 0x0000001eff007819 */ /* 0x000fe20000011600 */
[----:B------:R-:W1:Y:S01]  /*00c0*/  LDCU.64 UR4, c[0x0][0x358] ;  /* 0x00006b00ff0477ac */ /* 0x000e620008000a00 */
[----:B------:R-:W2:Y:S02]  /*00d0*/  LDCU.64 UR6, c[0x0][0x390] ;  /* 0x00007200ff0677ac */ /* 0x000ea40008000a00 */
[C---:B0-----:R-:W-:Y:S02]  /*00e0*/  IADD3 R4, P1, PT, R6.reuse, UR10, RZ ;  /* 0x0000000a06047c10 */ /* 0x041fe4000ff3e0ff */
[----:B------:R-:W-:Y:S02]  /*00f0*/  IADD3 R2, P0, PT, R6, UR8, RZ ;  /* 0x0000000806027c10 */ /* 0x000fe4000ff1e0ff */
[----:B------:R-:W-:-:S02]  /*0100*/  IADD3.X R5, PT, PT, R0, UR11, RZ, P1, !PT ;  /* 0x0000000b00057c10 */ /* 0x000fc40008ffe4ff */
[----:B------:R-:W-:-:S04]  /*0110*/  IADD3.X R3, PT, PT, R0, UR9, RZ, P0, !PT ;  /* 0x0000000900037c10 */ /* 0x000fc800087fe4ff */
[----:B-1----:R-:W3:Y:S04]  /*0120*/  LDG.E R5, desc[UR4][R4.64] ;  /* 0x0000000404057981 */ /* 0x002ee8000c1e1900 */
[----:B------:R-:W3:Y:S01]  /*0130*/  LDG.E R2, desc[UR4][R2.64] ;  /* 0x0000000402027981 */ /* 0x000ee2000c1e1900 */
[----:B--2---:R-:W-:-:S04]  /*0140*/  IADD3 R6, P0, PT, R6, UR6, RZ ;  /* 0x0000000606067c10 */ /* 0x004fc8000ff1e0ff */
[----:B------:R-:W-:Y:S01]  /*0150*/  IADD3.X R7, PT, PT, R0, UR7, RZ, P0, !PT ;  /* 0x0000000700077c10 */ /* 0x000fe200087fe4ff */
[----:B---3--:R-:W-:-:S05]  /*0160*/  FADD R9, R2, -R5 ;  /* 0x8000000502097221 */ /* 0x008fca0000000000 */
[----:B------:R-:W-:Y:S01]  /*0170*/  STG.E desc[UR4][R6.64], R9 ;  /* 0x0000000906007986 */ /* 0x000fe2000c101904 */
[----:B------:R-:W-:Y:S05]  /*0180*/  EXIT ;  /* 0x000000000000794d */ /* 0x000fea0003800000 */
.L_x_0:
[----:B------:R-:W-:-:S00]  /*0190*/  BRA `(.L_x_0) ;  /* 0xfffffffc00fc7947 */ /* 0x000fc0000383ffff */
[----:B------:R-:W-:-:S00]  /*01a0*/  NOP ;  /* 0x0000000000007918 */ /* 0x000fc00000000000 */
        /* <DEDUP_REMOVED lines=13> */
.L_x_1:


//--------------------- .nv.shared.reserved.0     --------------------------
	.section	.nv.shared.reserved.0,"aw",@nobits
	.weak		__nv_reservedSMEM_offset_0_alias
	.size		__nv_reservedSMEM_offset_0_alias, 0, 64
	.other		__nv_reservedSMEM_offset_0_alias,@"STO_CUDA_RESERVED_SHARED STV_DEFAULT"
__nv_reservedSMEM_offset_0_alias:
	.zero		0
	.zero		64


//--------------------- .nv.constant0._Z17vectorSubtractionPKfS0_Pfm --------------------------
	.section	.nv.constant0._Z17vectorSubtractionPKfS0_Pfm,"a",@progbits
	.sectionflags	@""
	.align	4
.nv.constant0._Z17vectorSubtractionPKfS0_Pfm:
	.zero		928


//--------------------- SYMBOLS --------------------------

	.type		.nv.reservedSmem.offset0,@object
	.size		.nv.reservedSmem.offset0,0x4
